//
// Generated by NVIDIA NVVM Compiler
//
// Compiler Build ID: CL-36424714
// Cuda compilation tools, release 13.0, V13.0.88
// Based on NVVM 20.0.0
//

.version 9.0
.target sm_100
.address_size 64

	// .globl	_Z7mul_gpuPKiS0_Pi
// _ZZ7mul_gpuPKiS0_PiE3s_a has been demoted
// _ZZ7mul_gpuPKiS0_PiE3s_b has been demoted

.visible .entry _Z7mul_gpuPKiS0_Pi(
	.param .u64 .ptr .align 1 _Z7mul_gpuPKiS0_Pi_param_0,
	.param .u64 .ptr .align 1 _Z7mul_gpuPKiS0_Pi_param_1,
	.param .u64 .ptr .align 1 _Z7mul_gpuPKiS0_Pi_param_2
)
{
	.reg .pred 	%p<14>;
	.reg .b32 	%r<142>;
	.reg .b64 	%rd<13>;
	// demoted variable
	.shared .align 4 .b8 _ZZ7mul_gpuPKiS0_PiE3s_a[1024];
	// demoted variable
	.shared .align 4 .b8 _ZZ7mul_gpuPKiS0_PiE3s_b[1024];
	ld.param.u64 	%rd5, [_Z7mul_gpuPKiS0_Pi_param_0];
	ld.param.u64 	%rd3, [_Z7mul_gpuPKiS0_Pi_param_1];
	ld.param.u64 	%rd4, [_Z7mul_gpuPKiS0_Pi_param_2];
	cvta.to.global.u64 	%rd6, %rd5;
	mov.u32 	%r1, %tid.x;
	mov.u32 	%r2, %tid.y;
	mov.u32 	%r22, %ctaid.y;
	mov.u32 	%r23, %ntid.y;
	mad.lo.s32 	%r3, %r22, %r23, %r2;
	mov.u32 	%r24, %ctaid.x;
	mov.u32 	%r25, %ntid.x;
	mul.lo.s32 	%r4, %r24, %r25;
	add.s32 	%r5, %r4, %r1;
	shl.b32 	%r26, %r3, 5;
	add.s32 	%r6, %r26, %r1;
	or.b32  	%r27, %r3, %r1;
	and.b32  	%r28, %r27, 268435424;
	setp.ne.s32 	%p1, %r28, 0;
	mul.wide.u32 	%rd7, %r6, 4;
	add.s64 	%rd1, %rd6, %rd7;
	mov.b32 	%r138, 0;
	@%p1 bra 	$L__BB0_2;
	ld.global.u32 	%r138, [%rd1];
$L__BB0_2:
	shl.b32 	%r31, %r2, 6;
	mov.u32 	%r32, _ZZ7mul_gpuPKiS0_PiE3s_a;
	add.s32 	%r9, %r32, %r31;
	shl.b32 	%r33, %r1, 2;
	add.s32 	%r10, %r9, %r33;
	setp.gt.s32 	%p2, %r5, 31;
	st.shared.u32 	[%r10], %r138;
	setp.gt.u32 	%p3, %r2, 31;
	shl.b32 	%r34, %r2, 5;
	add.s32 	%r35, %r5, %r34;
	cvta.to.global.u64 	%rd8, %rd3;
	mul.wide.s32 	%rd9, %r35, 4;
	add.s64 	%rd2, %rd8, %rd9;
	mov.b32 	%r139, 0;
	or.pred  	%p4, %p2, %p3;
	@%p4 bra 	$L__BB0_4;
	ld.global.u32 	%r139, [%rd2];
$L__BB0_4:
	mov.u32 	%r38, _ZZ7mul_gpuPKiS0_PiE3s_b;
	add.s32 	%r14, %r38, %r33;
	add.s32 	%r13, %r14, %r31;
	setp.gt.u32 	%p5, %r3, 31;
	st.shared.u32 	[%r13], %r139;
	bar.sync 	0;
	ld.shared.u32 	%r41, [%r9];
	ld.shared.u32 	%r42, [%r14];
	mul.lo.s32 	%r43, %r42, %r41;
	ld.shared.u32 	%r44, [%r9+4];
	ld.shared.u32 	%r45, [%r14+64];
	mad.lo.s32 	%r46, %r45, %r44, %r43;
	ld.shared.u32 	%r47, [%r9+8];
	ld.shared.u32 	%r48, [%r14+128];
	mad.lo.s32 	%r49, %r48, %r47, %r46;
	ld.shared.u32 	%r50, [%r9+12];
	ld.shared.u32 	%r51, [%r14+192];
	mad.lo.s32 	%r52, %r51, %r50, %r49;
	ld.shared.u32 	%r53, [%r9+16];
	ld.shared.u32 	%r54, [%r14+256];
	mad.lo.s32 	%r55, %r54, %r53, %r52;
	ld.shared.u32 	%r56, [%r9+20];
	ld.shared.u32 	%r57, [%r14+320];
	mad.lo.s32 	%r58, %r57, %r56, %r55;
	ld.shared.u32 	%r59, [%r9+24];
	ld.shared.u32 	%r60, [%r14+384];
	mad.lo.s32 	%r61, %r60, %r59, %r58;
	ld.shared.u32 	%r62, [%r9+28];
	ld.shared.u32 	%r63, [%r14+448];
	mad.lo.s32 	%r64, %r63, %r62, %r61;
	ld.shared.u32 	%r65, [%r9+32];
	ld.shared.u32 	%r66, [%r14+512];
	mad.lo.s32 	%r67, %r66, %r65, %r64;
	ld.shared.u32 	%r68, [%r9+36];
	ld.shared.u32 	%r69, [%r14+576];
	mad.lo.s32 	%r70, %r69, %r68, %r67;
	ld.shared.u32 	%r71, [%r9+40];
	ld.shared.u32 	%r72, [%r14+640];
	mad.lo.s32 	%r73, %r72, %r71, %r70;
	ld.shared.u32 	%r74, [%r9+44];
	ld.shared.u32 	%r75, [%r14+704];
	mad.lo.s32 	%r76, %r75, %r74, %r73;
	ld.shared.u32 	%r77, [%r9+48];
	ld.shared.u32 	%r78, [%r14+768];
	mad.lo.s32 	%r79, %r78, %r77, %r76;
	ld.shared.u32 	%r80, [%r9+52];
	ld.shared.u32 	%r81, [%r14+832];
	mad.lo.s32 	%r82, %r81, %r80, %r79;
	ld.shared.u32 	%r83, [%r9+56];
	ld.shared.u32 	%r84, [%r14+896];
	mad.lo.s32 	%r85, %r84, %r83, %r82;
	ld.shared.u32 	%r86, [%r9+60];
	ld.shared.u32 	%r87, [%r14+960];
	mad.lo.s32 	%r15, %r87, %r86, %r85;
	bar.sync 	0;
	setp.gt.u32 	%p6, %r1, 15;
	mov.b32 	%r140, 0;
	or.pred  	%p7, %p5, %p6;
	@%p7 bra 	$L__BB0_6;
	ld.global.u32 	%r140, [%rd1+64];
$L__BB0_6:
	setp.gt.s32 	%p8, %r5, 31;
	st.shared.u32 	[%r10], %r140;
	setp.gt.u32 	%p9, %r2, 15;
	mov.b32 	%r141, 0;
	or.pred  	%p10, %p8, %p9;
	@%p10 bra 	$L__BB0_8;
	ld.global.u32 	%r141, [%rd2+2048];
$L__BB0_8:
	setp.gt.s32 	%p11, %r5, 31;
	setp.gt.u32 	%p12, %r3, 31;
	st.shared.u32 	[%r13], %r141;
	bar.sync 	0;
	ld.shared.u32 	%r90, [%r9];
	ld.shared.u32 	%r91, [%r14];
	mad.lo.s32 	%r92, %r91, %r90, %r15;
	ld.shared.u32 	%r93, [%r9+4];
	ld.shared.u32 	%r94, [%r14+64];
	mad.lo.s32 	%r95, %r94, %r93, %r92;
	ld.shared.u32 	%r96, [%r9+8];
	ld.shared.u32 	%r97, [%r14+128];
	mad.lo.s32 	%r98, %r97, %r96, %r95;
	ld.shared.u32 	%r99, [%r9+12];
	ld.shared.u32 	%r100, [%r14+192];
	mad.lo.s32 	%r101, %r100, %r99, %r98;
	ld.shared.u32 	%r102, [%r9+16];
	ld.shared.u32 	%r103, [%r14+256];
	mad.lo.s32 	%r104, %r103, %r102, %r101;
	ld.shared.u32 	%r105, [%r9+20];
	ld.shared.u32 	%r106, [%r14+320];
	mad.lo.s32 	%r107, %r106, %r105, %r104;
	ld.shared.u32 	%r108, [%r9+24];
	ld.shared.u32 	%r109, [%r14+384];
	mad.lo.s32 	%r110, %r109, %r108, %r107;
	ld.shared.u32 	%r111, [%r9+28];
	ld.shared.u32 	%r112, [%r14+448];
	mad.lo.s32 	%r113, %r112, %r111, %r110;
	ld.shared.u32 	%r114, [%r9+32];
	ld.shared.u32 	%r115, [%r14+512];
	mad.lo.s32 	%r116, %r115, %r114, %r113;
	ld.shared.u32 	%r117, [%r9+36];
	ld.shared.u32 	%r118, [%r14+576];
	mad.lo.s32 	%r119, %r118, %r117, %r116;
	ld.shared.u32 	%r120, [%r9+40];
	ld.shared.u32 	%r121, [%r14+640];
	mad.lo.s32 	%r122, %r121, %r120, %r119;
	ld.shared.u32 	%r123, [%r9+44];
	ld.shared.u32 	%r124, [%r14+704];
	mad.lo.s32 	%r125, %r124, %r123, %r122;
	ld.shared.u32 	%r126, [%r9+48];
	ld.shared.u32 	%r127, [%r14+768];
	mad.lo.s32 	%r128, %r127, %r126, %r125;
	ld.shared.u32 	%r129, [%r9+52];
	ld.shared.u32 	%r130, [%r14+832];
	mad.lo.s32 	%r131, %r130, %r129, %r128;
	ld.shared.u32 	%r132, [%r9+56];
	ld.shared.u32 	%r133, [%r14+896];
	mad.lo.s32 	%r134, %r133, %r132, %r131;
	ld.shared.u32 	%r135, [%r9+60];
	ld.shared.u32 	%r136, [%r14+960];
	mad.lo.s32 	%r20, %r136, %r135, %r134;
	bar.sync 	0;
	or.pred  	%p13, %p12, %p11;
	@%p13 bra 	$L__BB0_10;
	add.s32 	%r137, %r6, %r4;
	cvta.to.global.u64 	%rd10, %rd4;
	mul.wide.s32 	%rd11, %r137, 4;
	add.s64 	%rd12, %rd10, %rd11;
	st.global.u32 	[%rd12], %r20;
$L__BB0_10:
	ret;

}


// ===== COMPILED SASS (sm_100) =====

	.target	sm_100

	.elftype	@"ET_EXEC"


//--------------------- .note.nv.tkinfo           --------------------------
	.section	.note.nv.tkinfo,"",@"SHT_NOTE"
	.sectionflags	@"SHF_NOTE_NV_TKINFO"
	.tkinfo
        /*0018*/ 	.word	0x00000002
        /*0030*/ 	.string	""
        /*0030*/ 	.string	"ptxas"
        /*0030*/ 	.string	"Cuda compilation tools, release 13.0, V13.0.88"
        /*0030*/ 	.string	"Build cuda_13.0.r13.0/compiler.36424714_0"
        /*0030*/ 	.string	"-arch sm_100 -m 64 "



//--------------------- .note.nv.cuinfo           --------------------------
	.section	.note.nv.cuinfo,"",@"SHT_NOTE"
	.sectionflags	@"SHF_NOTE_NV_CUINFO"
        /*0018*/ 	.short	0x0002
        /*001a*/ 	.short	0x0064
        /*001c*/ 	.short	0x0082
	.zero		2


//--------------------- .nv.info                  --------------------------
	.section	.nv.info,"",@"SHT_CUDA_INFO"
	.align	4


	//----- nvinfo : EIATTR_REGCOUNT
	.align		4
        /*0000*/ 	.byte	0x04, 0x2f
        /*0002*/ 	.short	(.L_1 - .L_0)
	.align		4
.L_0:
        /*0004*/ 	.word	index@(_Z7mul_gpuPKiS0_Pi)
        /*0008*/ 	.word	0x00000020


	//----- nvinfo : EIATTR_FRAME_SIZE
	.align		4
.L_1:
        /*000c*/ 	.byte	0x04, 0x11
        /*000e*/ 	.short	(.L_3 - .L_2)
	.align		4
.L_2:
        /*0010*/ 	.word	index@(_Z7mul_gpuPKiS0_Pi)
        /*0014*/ 	.word	0x00000000


	//----- nvinfo : EIATTR_MIN_STACK_SIZE
	.align		4
.L_3:
        /*0018*/ 	.byte	0x04, 0x12
        /*001a*/ 	.short	(.L_5 - .L_4)
	.align		4
.L_4:
        /*001c*/ 	.word	index@(_Z7mul_gpuPKiS0_Pi)
        /*0020*/ 	.word	0x00000000
.L_5:


//--------------------- .nv.compat                --------------------------
	.section	.nv.compat,"",@"SHT_CUDA_COMPAT_INFO"
	.align	4
        /*0000*/ 	.byte	0x02, 0x09, 0x00, 0x00, 0x02, 0x02, 0x01, 0x00, 0x02, 0x05, 0x05, 0x00, 0x03, 0x07, 0x01, 0x01
        /*0010*/ 	.byte	0x02, 0x03, 0x00, 0x00, 0x02, 0x06, 0x01, 0x00, 0x04, 0x0b, 0x08, 0x00, 0x09, 0x00, 0x00, 0x00
        /*0020*/ 	.byte	0x00, 0x00, 0x00, 0x00


//--------------------- .nv.info._Z7mul_gpuPKiS0_Pi --------------------------
	.section	.nv.info._Z7mul_gpuPKiS0_Pi,"",@"SHT_CUDA_INFO"
	.sectionflags	@""
	.align	4


	//----- nvinfo : EIATTR_CUDA_API_VERSION
	.align		4
        /*0000*/ 	.byte	0x04, 0x37
        /*0002*/ 	.short	(.L_7 - .L_6)
.L_6:
        /*0004*/ 	.word	0x00000082


	//----- nvinfo : EIATTR_KPARAM_INFO
	.align		4
.L_7:
        /*0008*/ 	.byte	0x04, 0x17
        /*000a*/ 	.short	(.L_9 - .L_8)
.L_8:
        /*000c*/ 	.word	0x00000000
        /*0010*/ 	.short	0x0002
        /*0012*/ 	.short	0x0010
        /*0014*/ 	.byte	0x00, 0xf5, 0x21, 0x00


	//----- nvinfo : EIATTR_KPARAM_INFO
	.align		4
.L_9:
        /*0018*/ 	.byte	0x04, 0x17
        /*001a*/ 	.short	(.L_11 - .L_10)
.L_10:
        /*001c*/ 	.word	0x00000000
        /*0020*/ 	.short	0x0001
        /*0022*/ 	.short	0x0008
        /*0024*/ 	.byte	0x00, 0xf5, 0x21, 0x00


	//----- nvinfo : EIATTR_KPARAM_INFO
	.align		4
.L_11:
        /*0028*/ 	.byte	0x04, 0x17
        /*002a*/ 	.short	(.L_13 - .L_12)
.L_12:
        /*002c*/ 	.word	0x00000000
        /*0030*/ 	.short	0x0000
        /*0032*/ 	.short	0x0000
        /*0034*/ 	.byte	0x00, 0xf5, 0x21, 0x00


	//----- nvinfo : EIATTR_SPARSE_MMA_MASK
	.align		4
.L_13:
        /*0038*/ 	.byte	0x03, 0x50
        /*003a*/ 	.short	0x0000


	//----- nvinfo : EIATTR_MAXREG_COUNT
	.align		4
        /*003c*/ 	.byte	0x03, 0x1b
        /*003e*/ 	.short	0x00ff


	//----- nvinfo : EIATTR_NUM_BARRIERS
	.align		4
        /*0040*/ 	.byte	0x02, 0x4c
        /*0042*/ 	.byte	0x01
	.zero		1


	//----- nvinfo : EIATTR_MERCURY_ISA_VERSION
	.align		4
        /*0044*/ 	.byte	0x03, 0x5f
        /*0046*/ 	.short	0x0101


	//----- nvinfo : EIATTR_VRC_CTA_INIT_COUNT
	.align		4
        /*0048*/ 	.byte	0x02, 0x4a
	.zero		1
	.zero		1


	//----- nvinfo : EIATTR_EXIT_INSTR_OFFSETS
	.align		4
        /*004c*/ 	.byte	0x04, 0x1c
        /*004e*/ 	.short	(.L_15 - .L_14)


	//   ....[0]....
.L_14:
        /*0050*/ 	.word	0x00000730


	//   ....[1]....
        /*0054*/ 	.word	0x000007f0


	//----- nvinfo : EIATTR_CBANK_PARAM_SIZE
	.align		4
.L_15:
        /*0058*/ 	.byte	0x03, 0x19
        /*005a*/ 	.short	0x0018


	//----- nvinfo : EIATTR_PARAM_CBANK
	.align		4
        /*005c*/ 	.byte	0x04, 0x0a
        /*005e*/ 	.short	(.L_17 - .L_16)
	.align		4
.L_16:
        /*0060*/ 	.word	index@(.nv.constant0._Z7mul_gpuPKiS0_Pi)
        /*0064*/ 	.short	0x0380
        /*0066*/ 	.short	0x0018


	//----- nvinfo : EIATTR_SW_WAR
	.align		4
.L_17:
        /*0068*/ 	.byte	0x04, 0x36
        /*006a*/ 	.short	(.L_19 - .L_18)
.L_18:
        /*006c*/ 	.word	0x00000008
.L_19:


//--------------------- .nv.callgraph             --------------------------
	.section	.nv.callgraph,"",@"SHT_CUDA_CALLGRAPH"
	.align	4
	.sectionentsize	8
	.align		4
        /*0000*/ 	.word	0x00000000
	.align		4
        /*0004*/ 	.word	0xffffffff
	.align		4
        /*0008*/ 	.word	0x00000000
	.align		4
        /*000c*/ 	.word	0xfffffffe
	.align		4
        /*0010*/ 	.word	0x00000000
	.align		4
        /*0014*/ 	.word	0xfffffffd
	.align		4
        /*0018*/ 	.word	0x00000000
	.align		4
        /*001c*/ 	.word	0xfffffffc


//--------------------- .text._Z7mul_gpuPKiS0_Pi  --------------------------
	.section	.text._Z7mul_gpuPKiS0_Pi,"ax",@progbits
	.align	128
        .global         _Z7mul_gpuPKiS0_Pi
        .type           _Z7mul_gpuPKiS0_Pi,@function
        .size           _Z7mul_gpuPKiS0_Pi,(.L_x_1 - _Z7mul_gpuPKiS0_Pi)
        .other          _Z7mul_gpuPKiS0_Pi,@"STO_CUDA_ENTRY STV_DEFAULT"
_Z7mul_gpuPKiS0_Pi:
.text._Z7mul_gpuPKiS0_Pi:
[----:B------:R-:W-:Y:S01]  /*0000*/  LDC R1, c[0x0][0x37c] ;  /* 0x0000df00ff017b82 */ /* 0x000fe20000000800 */
[----:B------:R-:W0:Y:S07]  /*0010*/  S2R R13, SR_TID.Y ;  /* 0x00000000000d7919 */ /* 0x000e2e0000002200 */
[----:B------:R-:W1:Y:S01]  /*0020*/  S2UR UR4, SR_CTAID.X ;  /* 0x00000000000479c3 */ /* 0x000e620000002500 */
[----:B------:R-:W2:Y:S01]  /*0030*/  LDCU.64 UR8, c[0x0][0x358] ;  /* 0x00006b00ff0877ac */ /* 0x000ea20008000a00 */
[----:B------:R-:W-:Y:S01]  /*0040*/  HFMA2 R14, -RZ, RZ, 0, 0 ;  /* 0x00000000ff0e7431 */ /* 0x000fe200000001ff */
[----:B------:R-:W3:Y:S01]  /*0050*/  S2R R12, SR_TID.X ;  /* 0x00000000000c7919 */ /* 0x000ee20000002100 */
[----:B------:R-:W-:-:S04]  /*0060*/  MOV R23, RZ ;  /* 0x000000ff00177202 */ /* 0x000fc80000000f00 */
[----:B------:R-:W4:Y:S08]  /*0070*/  S2UR UR6, SR_CTAID.Y ;  /* 0x00000000000679c3 */ /* 0x000f300000002600 */
[----:B------:R-:W4:Y:S01]  /*0080*/  LDC R0, c[0x0][0x364] ;  /* 0x0000d900ff007b82 */ /* 0x000f220000000800 */
[----:B------:R-:W1:Y:S07]  /*0090*/  LDCU UR5, c[0x0][0x360] ;  /* 0x00006c00ff0577ac */ /* 0x000e6e0008000800 */
[----:B------:R-:W5:Y:S01]  /*00a0*/  LDC.64 R20, c[0x0][0x380] ;  /* 0x0000e000ff147b82 */ /* 0x000f620000000a00 */
[----:B0-----:R-:W-:-:S07]  /*00b0*/  ISETP.GT.U32.AND P0, PT, R13, 0x1f, PT ;  /* 0x0000001f0d00780c */ /* 0x001fce0003f04070 */
[----:B------:R-:W0:Y:S01]  /*00c0*/  LDC.64 R18, c[0x0][0x388] ;  /* 0x0000e200ff127b82 */ /* 0x000e220000000a00 */
[----:B-1----:R-:W-:Y:S01]  /*00d0*/  UIMAD UR4, UR4, UR5, URZ ;  /* 0x00000005040472a4 */ /* 0x002fe2000f8e02ff */
[----:B----4-:R-:W-:-:S05]  /*00e0*/  IMAD R3, R0, UR6, R13 ;  /* 0x0000000600037c24 */ /* 0x010fca000f8e020d */
[----:B---3--:R-:W-:Y:S02]  /*00f0*/  IADD3 R16, PT, PT, R12, UR4, RZ ;  /* 0x000000040c107c10 */ /* 0x008fe4000fffe0ff */
[C---:B------:R-:W-:Y:S02]  /*0100*/  LOP3.LUT P1, RZ, R3.reuse, 0xfffffe0, R12, 0xc8, !PT ;  /* 0x0fffffe003ff7812 */ /* 0x040fe4000782c80c */
[----:B------:R-:W-:Y:S02]  /*0110*/  ISETP.GT.OR P0, PT, R16, 0x1f, P0 ;  /* 0x0000001f1000780c */ /* 0x000fe40000704670 */
[----:B------:R-:W-:Y:S02]  /*0120*/  LEA R0, R3, R12, 0x5 ;  /* 0x0000000c03007211 */ /* 0x000fe400078e28ff */
[----:B------:R-:W-:-:S03]  /*0130*/  LEA R5, R13, R16, 0x5 ;  /* 0x000000100d057211 */ /* 0x000fc600078e28ff */
[----:B-----5:R-:W-:-:S04]  /*0140*/  IMAD.WIDE.U32 R20, R0, 0x4, R20 ;  /* 0x0000000400147825 */ /* 0x020fc800078e0014 */
[----:B0-----:R-:W-:Y:S01]  /*0150*/  IMAD.WIDE R18, R5, 0x4, R18 ;  /* 0x0000000405127825 */ /* 0x001fe200078e0212 */
[----:B--2---:R-:W2:Y:S04]  /*0160*/  @!P1 LDG.E R14, desc[UR8][R20.64] ;  /* 0x00000008140e9981 */ /* 0x004ea8000c1e1900 */
[----:B------:R-:W3:Y:S01]  /*0170*/  @!P0 LDG.E R23, desc[UR8][R18.64] ;  /* 0x0000000812178981 */ /* 0x000ee2000c1e1900 */
[----:B------:R-:W0:Y:S01]  /*0180*/  S2UR UR7, SR_CgaCtaId ;  /* 0x00000000000779c3 */ /* 0x000e220000008800 */
[----:B------:R-:W-:Y:S01]  /*0190*/  UMOV UR5, 0x400 ;  /* 0x0000040000057882 */ /* 0x000fe20000000000 */
[----:B------:R-:W-:Y:S01]  /*01a0*/  ISETP.GT.U32.AND P1, PT, R12, 0xf, PT ;  /* 0x0000000f0c00780c */ /* 0x000fe20003f24070 */
[----:B------:R-:W-:Y:S01]  /*01b0*/  UIADD3 UR6, UPT, UPT, UR5, 0x400, URZ ;  /* 0x0000040005067890 */ /* 0x000fe2000fffe0ff */
[----:B------:R-:W-:-:S02]  /*01c0*/  ISETP.GT.U32.AND P0, PT, R13, 0xf, PT ;  /* 0x0000000f0d00780c */ /* 0x000fc40003f04070 */
[----:B------:R-:W-:Y:S02]  /*01d0*/  ISETP.GT.U32.OR P1, PT, R3, 0x1f, P1 ;  /* 0x0000001f0300780c */ /* 0x000fe40000f24470 */
[----:B------:R-:W-:Y:S01]  /*01e0*/  ISETP.GT.OR P0, PT, R16, 0x1f, P0 ;  /* 0x0000001f1000780c */ /* 0x000fe20000704670 */
[----:B0-----:R-:W-:Y:S02]  /*01f0*/  ULEA UR5, UR7, UR5, 0x18 ;  /* 0x0000000507057291 */ /* 0x001fe4000f8ec0ff */
[----:B------:R-:W-:-:S04]  /*0200*/  ULEA UR6, UR7, UR6, 0x18 ;  /* 0x0000000607067291 */ /* 0x000fc8000f8ec0ff */
[C---:B------:R-:W-:Y:S02]  /*0210*/  LEA R17, R13.reuse, UR5, 0x6 ;  /* 0x000000050d117c11 */ /* 0x040fe4000f8e30ff */
[C---:B------:R-:W-:Y:S02]  /*0220*/  LEA R2, R12.reuse, UR6, 0x2 ;  /* 0x000000060c027c11 */ /* 0x040fe4000f8e10ff */
[----:B------:R-:W-:Y:S02]  /*0230*/  LEA R27, R12, R17, 0x2 ;  /* 0x000000110c1b7211 */ /* 0x000fe400078e10ff */
[----:B------:R-:W-:-:S03]  /*0240*/  LEA R28, R13, R2, 0x6 ;  /* 0x000000020d1c7211 */ /* 0x000fc600078e30ff */
[----:B--2---:R-:W-:Y:S04]  /*0250*/  STS [R27], R14 ;  /* 0x0000000e1b007388 */ /* 0x004fe80000000800 */
[----:B---3--:R-:W-:Y:S01]  /*0260*/  STS [R28], R23 ;  /* 0x000000171c007388 */ /* 0x008fe20000000800 */
[----:B------:R-:W-:Y:S06]  /*0270*/  BAR.SYNC.DEFER_BLOCKING 0x0 ;  /* 0x0000000000007b1d */ /* 0x000fec0000010000 */
[----:B------:R-:W-:Y:S04]  /*0280*/  LDS R25, [R2] ;  /* 0x0000000002197984 */ /* 0x000fe80000000800 */
[----:B------:R-:W0:Y:S04]  /*0290*/  LDS.128 R4, [R17] ;  /* 0x0000000011047984 */ /* 0x000e280000000c00 */
[----:B------:R-:W1:Y:S04]  /*02a0*/  LDS R24, [R2+0x40] ;  /* 0x0000400002187984 */ /* 0x000e680000000800 */
[----:B------:R-:W2:Y:S04]  /*02b0*/  LDS R26, [R2+0x80] ;  /* 0x00008000021a7984 */ /* 0x000ea80000000800 */
[----:B------:R-:W3:Y:S04]  /*02c0*/  LDS R22, [R2+0xc0] ;  /* 0x0000c00002167984 */ /* 0x000ee80000000800 */
[----:B------:R-:W-:Y:S04]  /*02d0*/  LDS R15, [R2+0x100] ;  /* 0x00010000020f7984 */ /* 0x000fe80000000800 */
[----:B------:R-:W4:Y:S04]  /*02e0*/  LDS.128 R8, [R17+0x10] ;  /* 0x0000100011087984 */ /* 0x000f280000000c00 */
[----:B------:R-:W5:Y:S04]  /*02f0*/  LDS R14, [R2+0x140] ;  /* 0x00014000020e7984 */ /* 0x000f680000000800 */
[----:B------:R-:W5:Y:S04]  /*0300*/  LDS R23, [R2+0x180] ;  /* 0x0001800002177984 */ /* 0x000f680000000800 */
[----:B------:R-:W-:Y:S01]  /*0310*/  LDS R29, [R2+0x300] ;  /* 0x00030000021d7984 */ /* 0x000fe20000000800 */
[----:B0-----:R-:W-:-:S04]  /*0320*/  IMAD R4, R4, R25, RZ ;  /* 0x0000001904047224 */ /* 0x001fc800078e02ff */
[----:B-1----:R-:W-:Y:S02]  /*0330*/  IMAD R5, R24, R5, R4 ;  /* 0x0000000518057224 */ /* 0x002fe400078e0204 */
[----:B------:R-:W-:Y:S02]  /*0340*/  LDS R24, [R2+0x200] ;  /* 0x0002000002187984 */ /* 0x000fe40000000800 */
[----:B--2---:R-:W-:Y:S02]  /*0350*/  IMAD R5, R26, R6, R5 ;  /* 0x000000061a057224 */ /* 0x004fe400078e0205 */
[----:B------:R-:W-:Y:S02]  /*0360*/  LDS R26, [R2+0x340] ;  /* 0x00034000021a7984 */ /* 0x000fe40000000800 */
[----:B---3--:R-:W-:Y:S02]  /*0370*/  IMAD R5, R22, R7, R5 ;  /* 0x0000000716057224 */ /* 0x008fe400078e0205 */
[----:B------:R-:W0:Y:S02]  /*0380*/  LDS R22, [R2+0x1c0] ;  /* 0x0001c00002167984 */ /* 0x000e240000000800 */
[----:B----4-:R-:W-:-:S02]  /*0390*/  IMAD R15, R8, R15, R5 ;  /* 0x0000000f080f7224 */ /* 0x010fc400078e0205 */
[----:B------:R-:W1:Y:S02]  /*03a0*/  LDS.128 R4, [R17+0x20] ;  /* 0x0000200011047984 */ /* 0x000e640000000c00 */
[----:B-----5:R-:W-:Y:S02]  /*03b0*/  IMAD R9, R14, R9, R15 ;  /* 0x000000090e097224 */ /* 0x020fe400078e020f */
[----:B------:R-:W2:Y:S02]  /*03c0*/  LDS R8, [R2+0x240] ;  /* 0x0002400002087984 */ /* 0x000ea40000000800 */
[----:B------:R-:W-:Y:S02]  /*03d0*/  IMAD R9, R23, R10, R9 ;  /* 0x0000000a17097224 */ /* 0x000fe400078e0209 */
[----:B------:R-:W-:Y:S04]  /*03e0*/  LDS R23, [R2+0x380] ;  /* 0x0003800002177984 */ /* 0x000fe80000000800 */
[----:B------:R-:W-:Y:S01]  /*03f0*/  LDS.128 R12, [R17+0x30] ;  /* 0x00003000110c7984 */ /* 0x000fe20000000c00 */
[----:B0-----:R-:W-:-:S03]  /*0400*/  IMAD R9, R22, R11, R9 ;  /* 0x0000000b16097224 */ /* 0x001fc600078e0209 */
[----:B------:R-:W-:Y:S01]  /*0410*/  LDS R22, [R2+0x3c0] ;  /* 0x0003c00002167984 */ /* 0x000fe20000000800 */
[----:B-1----:R-:W-:-:S03]  /*0420*/  IMAD R4, R4, R24, R9 ;  /* 0x0000001804047224 */ /* 0x002fc600078e0209 */
[----:B------:R-:W-:Y:S01]  /*0430*/  LDS R24, [R2+0x2c0] ;  /* 0x0002c00002187984 */ /* 0x000fe20000000800 */
[----:B--2---:R-:W-:Y:S01]  /*0440*/  IMAD R5, R8, R5, R4 ;  /* 0x0000000508057224 */ /* 0x004fe200078e0204 */
[----:B------:R-:W-:Y:S02]  /*0450*/  CS2R R8, SRZ ;  /* 0x0000000000087805 */ /* 0x000fe4000001ff00 */
[----:B------:R-:W0:Y:S01]  /*0460*/  LDS R4, [R2+0x280] ;  /* 0x0002800002047984 */ /* 0x000e220000000800 */
[----:B------:R-:W-:Y:S06]  /*0470*/  BAR.SYNC.DEFER_BLOCKING 0x0 ;  /* 0x0000000000007b1d */ /* 0x000fec0000010000 */
[----:B------:R-:W2:Y:S04]  /*0480*/  @!P1 LDG.E R8, desc[UR8][R20.64+0x40] ;  /* 0x0000400814089981 */ /* 0x000ea8000c1e1900 */
[----:B------:R-:W3:Y:S01]  /*0490*/  @!P0 LDG.E R9, desc[UR8][R18.64+0x800] ;  /* 0x0008000812098981 */ /* 0x000ee2000c1e1900 */
[----:B------:R-:W-:-:S04]  /*04a0*/  ISETP.GT.AND P0, PT, R16, 0x1f, PT ;  /* 0x0000001f1000780c */ /* 0x000fc80003f04270 */
[----:B------:R-:W-:Y:S01]  /*04b0*/  ISETP.GT.U32.OR P0, PT, R3, 0x1f, P0 ;  /* 0x0000001f0300780c */ /* 0x000fe20000704470 */
[----:B0-----:R-:W-:-:S04]  /*04c0*/  IMAD R4, R4, R6, R5 ;  /* 0x0000000604047224 */ /* 0x001fc800078e0205 */
[----:B------:R-:W-:-:S04]  /*04d0*/  IMAD R4, R24, R7, R4 ;  /* 0x0000000718047224 */ /* 0x000fc800078e0204 */
[----:B------:R-:W-:-:S04]  /*04e0*/  IMAD R12, R12, R29, R4 ;  /* 0x0000001d0c0c7224 */ /* 0x000fc800078e0204 */
[----:B------:R-:W-:-:S04]  /*04f0*/  IMAD R12, R26, R13, R12 ;  /* 0x0000000d1a0c7224 */ /* 0x000fc800078e020c */
[----:B------:R-:W-:-:S04]  /*0500*/  IMAD R12, R23, R14, R12 ;  /* 0x0000000e170c7224 */ /* 0x000fc800078e020c */
[----:B------:R-:W-:Y:S01]  /*0510*/  IMAD R12, R22, R15, R12 ;  /* 0x0000000f160c7224 */ /* 0x000fe200078e020c */
        /* <DEDUP_REMOVED lines=12> */
[----:B------:R-:W5:Y:S04]  /*05e0*/  LDS R22, [R2+0x1c0] ;  /* 0x0001c00002167984 */ /* 0x000f680000000800 */
[----:B------:R-:W-:Y:S01]  /*05f0*/  LDS R27, [R2+0x280] ;  /* 0x00028000021b7984 */ /* 0x000fe20000000800 */
[----:B0-----:R-:W-:-:S03]  /*0600*/  IMAD R8, R8, R25, R12 ;  /* 0x0000001908087224 */ /* 0x001fc600078e020c */
[----:B------:R-:W-:Y:S01]  /*0610*/  LDS R26, [R2+0x2c0] ;  /* 0x0002c000021a7984 */ /* 0x000fe20000000800 */
[----:B-1----:R-:W-:-:S03]  /*0620*/  IMAD R8, R20, R9, R8 ;  /* 0x0000000914087224 */ /* 0x002fc600078e0208 */
[----:B------:R-:W-:Y:S01]  /*0630*/  LDS R25, [R2+0x200] ;  /* 0x0002000002197984 */ /* 0x000fe20000000800 */
[----:B--2---:R-:W-:-:S03]  /*0640*/  IMAD R8, R21, R10, R8 ;  /* 0x0000000a15087224 */ /* 0x004fc600078e0208 */
[----:B------:R-:W0:Y:S01]  /*0650*/  LDS.128 R12, [R17+0x20] ;  /* 0x00002000110c7984 */ /* 0x000e220000000c00 */
[----:B---3--:R-:W-:-:S03]  /*0660*/  IMAD R24, R24, R11, R8 ;  /* 0x0000000b18187224 */ /* 0x008fc600078e0208 */
[----:B------:R1:W2:Y:S04]  /*0670*/  LDS R20, [R2+0x240] ;  /* 0x0002400002147984 */ /* 0x0002a80000000800 */
[----:B------:R1:W3:Y:S01]  /*0680*/  LDS R21, [R2+0x300] ;  /* 0x0003000002157984 */ /* 0x0002e20000000800 */
[----:B----4-:R-:W-:-:S03]  /*0690*/  IMAD R19, R4, R19, R24 ;  /* 0x0000001304137224 */ /* 0x010fc600078e0218 */
[----:B------:R1:W4:Y:S01]  /*06a0*/  LDS.128 R8, [R17+0x30] ;  /* 0x0000300011087984 */ /* 0x0003220000000c00 */
[----:B-----5:R-:W-:-:S03]  /*06b0*/  IMAD R18, R18, R5, R19 ;  /* 0x0000000512127224 */ /* 0x020fc600078e0213 */
[----:B------:R1:W1:Y:S01]  /*06c0*/  LDS R4, [R2+0x340] ;  /* 0x0003400002047984 */ /* 0x0002620000000800 */
[----:B------:R-:W-:-:S03]  /*06d0*/  IMAD R18, R23, R6, R18 ;  /* 0x0000000617127224 */ /* 0x000fc600078e0212 */
[----:B------:R0:W1:Y:S01]  /*06e0*/  LDS R5, [R2+0x380] ;  /* 0x0003800002057984 */ /* 0x0000620000000800 */
[----:B------:R-:W-:-:S03]  /*06f0*/  IMAD R7, R22, R7, R18 ;  /* 0x0000000716077224 */ /* 0x000fc600078e0212 */
[----:B------:R0:W1:Y:S02]  /*0700*/  LDS R6, [R2+0x3c0] ;  /* 0x0003c00002067984 */ /* 0x0000640000000800 */
[----:B0-----:R-:W-:Y:S01]  /*0710*/  IMAD R7, R12, R25, R7 ;  /* 0x000000190c077224 */ /* 0x001fe200078e0207 */
[----:B------:R-:W-:Y:S06]  /*0720*/  BAR.SYNC.DEFER_BLOCKING 0x0 ;  /* 0x0000000000007b1d */ /* 0x000fec0000010000 */
[----:B------:R-:W-:Y:S05]  /*0730*/  @P0 EXIT ;  /* 0x000000000000094d */ /* 0x000fea0003800000 */
[----:B-1----:R-:W0:Y:S01]  /*0740*/  LDC.64 R2, c[0x0][0x390] ;  /* 0x0000e400ff027b82 */ /* 0x002e220000000a00 */
[----:B--2---:R-:W-:-:S04]  /*0750*/  IMAD R7, R20, R13, R7 ;  /* 0x0000000d14077224 */ /* 0x004fc800078e0207 */
[----:B------:R-:W-:-:S04]  /*0760*/  IMAD R7, R27, R14, R7 ;  /* 0x0000000e1b077224 */ /* 0x000fc800078e0207 */
[----:B------:R-:W-:-:S04]  /*0770*/  IMAD R7, R26, R15, R7 ;  /* 0x0000000f1a077224 */ /* 0x000fc800078e0207 */
[----:B---34-:R-:W-:-:S04]  /*0780*/  IMAD R7, R8, R21, R7 ;  /* 0x0000001508077224 */ /* 0x018fc800078e0207 */
[----:B------:R-:W-:Y:S01]  /*0790*/  IMAD R4, R4, R9, R7 ;  /* 0x0000000904047224 */ /* 0x000fe200078e0207 */
[----:B------:R-:W-:-:S03]  /*07a0*/  IADD3 R7, PT, PT, R0, UR4, RZ ;  /* 0x0000000400077c10 */ /* 0x000fc6000fffe0ff */
[----:B------:R-:W-:Y:S02]  /*07b0*/  IMAD R4, R5, R10, R4 ;  /* 0x0000000a05047224 */ /* 0x000fe400078e0204 */
[----:B0-----:R-:W-:-:S04]  /*07c0*/  IMAD.WIDE R2, R7, 0x4, R2 ;  /* 0x0000000407027825 */ /* 0x001fc800078e0202 */
[----:B------:R-:W-:-:S05]  /*07d0*/  IMAD R11, R6, R11, R4 ;  /* 0x0000000b060b7224 */ /* 0x000fca00078e0204 */
[----:B------:R-:W-:Y:S01]  /*07e0*/  STG.E desc[UR8][R2.64], R11 ;  /* 0x0000000b02007986 */ /* 0x000fe2000c101908 */
[----:B------:R-:W-:Y:S05]  /*07f0*/  EXIT ;  /* 0x000000000000794d */ /* 0x000fea0003800000 */
.L_x_0:
[----:B------:R-:W-:-:S00]  /*0800*/  BRA `(.L_x_0) ;  /* 0xfffffffc00fc7947 */ /* 0x000fc0000383ffff */
[----:B------:R-:W-:-:S00]  /*0810*/  NOP ;  /* 0x0000000000007918 */ /* 0x000fc00000000000 */
        /* <DEDUP_REMOVED lines=14> */
.L_x_1:


//--------------------- .nv.shared._Z7mul_gpuPKiS0_Pi --------------------------
	.section	.nv.shared._Z7mul_gpuPKiS0_Pi,"aw",@nobits
	.sectionflags	@""
	.align	4
.nv.shared._Z7mul_gpuPKiS0_Pi:
	.zero		3072


//--------------------- .nv.shared.reserved.0     --------------------------
	.section	.nv.shared.reserved.0,"aw",@nobits
	.weak		__nv_reservedSMEM_offset_0_alias
	.size		__nv_reservedSMEM_offset_0_alias, 0, 64
	.other		__nv_reservedSMEM_offset_0_alias,@"STO_CUDA_RESERVED_SHARED STV_DEFAULT"
__nv_reservedSMEM_offset_0_alias:
	.zero		0
	.zero		64


//--------------------- .nv.constant0._Z7mul_gpuPKiS0_Pi --------------------------
	.section	.nv.constant0._Z7mul_gpuPKiS0_Pi,"a",@progbits
	.sectionflags	@""
	.align	4
.nv.constant0._Z7mul_gpuPKiS0_Pi:
	.zero		920


//--------------------- SYMBOLS --------------------------

	.type		.nv.reservedSmem.offset0,@object
	.size		.nv.reservedSmem.offset0,0x4
	.type		.nv.reservedSmem.cap,@object
	.size		.nv.reservedSmem.cap,0x4
